//
// Generated by NVIDIA NVVM Compiler
//
// Compiler Build ID: CL-36424714
// Cuda compilation tools, release 13.0, V13.0.88
// Based on NVVM 20.0.0
//

.version 9.0
.target sm_100
.address_size 64

	// .globl	_Z33stochastic_kronecker_graph_kernelP4EdgePllS1_PfS2_iii
.global .align 4 .b8 precalc_xorwow_matrix[102400];
.global .align 4 .b8 precalc_xorwow_offset_matrix[102400];
.global .align 4 .b8 mrg32k3aM1[2304];
.global .align 4 .b8 mrg32k3aM2[2304];
.global .align 4 .b8 mrg32k3aM1SubSeq[2016];
.global .align 4 .b8 mrg32k3aM2SubSeq[2016];
.global .align 4 .b8 mrg32k3aM1Seq[2304];
.global .align 4 .b8 mrg32k3aM2Seq[2304];
.const .align 8 .b8 __cr_lgamma_table[72];

.visible .entry _Z33stochastic_kronecker_graph_kernelP4EdgePllS1_PfS2_iii(
	.param .u64 .ptr .align 1 _Z33stochastic_kronecker_graph_kernelP4EdgePllS1_PfS2_iii_param_0,
	.param .u64 .ptr .align 1 _Z33stochastic_kronecker_graph_kernelP4EdgePllS1_PfS2_iii_param_1,
	.param .u64 _Z33stochastic_kronecker_graph_kernelP4EdgePllS1_PfS2_iii_param_2,
	.param .u64 .ptr .align 1 _Z33stochastic_kronecker_graph_kernelP4EdgePllS1_PfS2_iii_param_3,
	.param .u64 .ptr .align 1 _Z33stochastic_kronecker_graph_kernelP4EdgePllS1_PfS2_iii_param_4,
	.param .u64 .ptr .align 1 _Z33stochastic_kronecker_graph_kernelP4EdgePllS1_PfS2_iii_param_5,
	.param .u32 _Z33stochastic_kronecker_graph_kernelP4EdgePllS1_PfS2_iii_param_6,
	.param .u32 _Z33stochastic_kronecker_graph_kernelP4EdgePllS1_PfS2_iii_param_7,
	.param .u32 _Z33stochastic_kronecker_graph_kernelP4EdgePllS1_PfS2_iii_param_8
)
{
	.reg .pred 	%p<26>;
	.reg .b32 	%r<151>;
	.reg .b32 	%f<28>;
	.reg .b64 	%rd<88>;

	ld.param.u64 	%rd30, [_Z33stochastic_kronecker_graph_kernelP4EdgePllS1_PfS2_iii_param_0];
	ld.param.u64 	%rd31, [_Z33stochastic_kronecker_graph_kernelP4EdgePllS1_PfS2_iii_param_1];
	ld.param.u64 	%rd82, [_Z33stochastic_kronecker_graph_kernelP4EdgePllS1_PfS2_iii_param_2];
	ld.param.u64 	%rd33, [_Z33stochastic_kronecker_graph_kernelP4EdgePllS1_PfS2_iii_param_3];
	ld.param.u64 	%rd34, [_Z33stochastic_kronecker_graph_kernelP4EdgePllS1_PfS2_iii_param_5];
	ld.param.u32 	%r56, [_Z33stochastic_kronecker_graph_kernelP4EdgePllS1_PfS2_iii_param_6];
	ld.param.u32 	%r58, [_Z33stochastic_kronecker_graph_kernelP4EdgePllS1_PfS2_iii_param_7];
	ld.param.u32 	%r57, [_Z33stochastic_kronecker_graph_kernelP4EdgePllS1_PfS2_iii_param_8];
	cvta.to.global.u64 	%rd1, %rd34;
	mov.u32 	%r59, %ctaid.x;
	mov.u32 	%r60, %ntid.x;
	mov.u32 	%r61, %tid.x;
	mad.lo.s32 	%r1, %r59, %r60, %r61;
	setp.ge.s32 	%p1, %r1, %r58;
	@%p1 bra 	$L__BB0_29;
	xor.b32  	%r62, %r1, -1429050551;
	mul.lo.s32 	%r2, %r62, 1099087573;
	setp.gt.s32 	%p2, %r1, -1;
	selp.b32 	%r3, -644748465, -1947113066, %p2;
	setp.lt.s32 	%p3, %r56, 1;
	mov.b64 	%rd86, 0;
	mov.u64 	%rd87, %rd86;
	@%p3 bra 	$L__BB0_23;
	add.s32 	%r141, %r2, 5783321;
	xor.b32  	%r140, %r3, 88675123;
	add.s32 	%r139, %r3, 521288629;
	xor.b32  	%r138, %r2, 362436069;
	add.s32 	%r137, %r2, 123456789;
	ld.global.f32 	%f1, [%rd1];
	and.b32  	%r9, %r56, 3;
	setp.lt.u32 	%p4, %r56, 4;
	add.s32 	%r63, %r3, %r2;
	add.s32 	%r136, %r63, 6615241;
	mov.b64 	%rd87, 0;
	mov.u64 	%rd86, %rd87;
	@%p4 bra 	$L__BB0_17;
	add.s32 	%r126, %r63, 8064989;
	and.b32  	%r65, %r56, 2147483644;
	neg.s32 	%r125, %r65;
	mov.b64 	%rd87, 0;
$L__BB0_4:
	mov.u32 	%r15, %r137;
	mov.u32 	%r137, %r141;
	mov.u32 	%r18, %r140;
	mov.u32 	%r17, %r139;
	mov.u32 	%r16, %r138;
	mov.u32 	%r136, %r126;
	shr.u32 	%r67, %r15, 2;
	xor.b32  	%r68, %r67, %r15;
	shl.b32 	%r69, %r137, 4;
	shl.b32 	%r70, %r68, 1;
	xor.b32  	%r71, %r69, %r70;
	xor.b32  	%r72, %r71, %r137;
	xor.b32  	%r138, %r72, %r68;
	add.s32 	%r73, %r136, %r138;
	add.s32 	%r74, %r73, -1087311;
	cvt.rn.f32.u32 	%f11, %r74;
	fma.rn.f32 	%f2, %f11, 0f2F800000, 0f2F000000;
	setp.lt.f32 	%p5, %f2, %f1;
	mov.b32 	%r132, 0;
	@%p5 bra 	$L__BB0_7;
	ld.global.f32 	%f12, [%rd1+4];
	setp.lt.f32 	%p6, %f2, %f12;
	mov.b32 	%r132, 1;
	@%p6 bra 	$L__BB0_7;
	ld.global.f32 	%f13, [%rd1+8];
	setp.lt.f32 	%p7, %f2, %f13;
	selp.b32 	%r132, 2, 3, %p7;
$L__BB0_7:
	shr.u32 	%r77, %r132, 1;
	and.b32  	%r78, %r132, 1;
	shr.u64 	%rd39, %rd82, 63;
	add.s64 	%rd40, %rd82, %rd39;
	shr.s64 	%rd41, %rd40, 1;
	cvt.u64.u32 	%rd42, %r77;
	mad.lo.s64 	%rd5, %rd41, %rd42, %rd86;
	cvt.u64.u32 	%rd43, %r78;
	mad.lo.s64 	%rd6, %rd41, %rd43, %rd87;
	shr.u32 	%r79, %r16, 2;
	xor.b32  	%r80, %r79, %r16;
	shl.b32 	%r81, %r138, 4;
	shl.b32 	%r82, %r80, 1;
	xor.b32  	%r83, %r81, %r82;
	xor.b32  	%r84, %r83, %r138;
	xor.b32  	%r139, %r84, %r80;
	add.s32 	%r85, %r136, %r139;
	add.s32 	%r86, %r85, -724874;
	cvt.rn.f32.u32 	%f14, %r86;
	fma.rn.f32 	%f3, %f14, 0f2F800000, 0f2F000000;
	setp.lt.f32 	%p8, %f3, %f1;
	mov.b32 	%r133, 0;
	@%p8 bra 	$L__BB0_10;
	ld.global.f32 	%f15, [%rd1+4];
	setp.lt.f32 	%p9, %f3, %f15;
	mov.b32 	%r133, 1;
	@%p9 bra 	$L__BB0_10;
	ld.global.f32 	%f16, [%rd1+8];
	setp.lt.f32 	%p10, %f3, %f16;
	selp.b32 	%r133, 2, 3, %p10;
$L__BB0_10:
	shr.u32 	%r89, %r133, 1;
	and.b32  	%r90, %r133, 1;
	shr.s64 	%rd44, %rd82, 63;
	shr.u64 	%rd45, %rd44, 62;
	add.s64 	%rd46, %rd82, %rd45;
	shr.s64 	%rd47, %rd46, 2;
	cvt.u64.u32 	%rd48, %r89;
	mad.lo.s64 	%rd7, %rd47, %rd48, %rd5;
	cvt.u64.u32 	%rd49, %r90;
	mad.lo.s64 	%rd8, %rd47, %rd49, %rd6;
	shr.u32 	%r91, %r17, 2;
	xor.b32  	%r92, %r91, %r17;
	shl.b32 	%r93, %r139, 4;
	shl.b32 	%r94, %r92, 1;
	xor.b32  	%r95, %r93, %r94;
	xor.b32  	%r96, %r95, %r139;
	xor.b32  	%r140, %r96, %r92;
	add.s32 	%r97, %r136, %r140;
	add.s32 	%r98, %r97, -362437;
	cvt.rn.f32.u32 	%f17, %r98;
	fma.rn.f32 	%f4, %f17, 0f2F800000, 0f2F000000;
	setp.lt.f32 	%p11, %f4, %f1;
	mov.b32 	%r134, 0;
	@%p11 bra 	$L__BB0_13;
	ld.global.f32 	%f18, [%rd1+4];
	setp.lt.f32 	%p12, %f4, %f18;
	mov.b32 	%r134, 1;
	@%p12 bra 	$L__BB0_13;
	ld.global.f32 	%f19, [%rd1+8];
	setp.lt.f32 	%p13, %f4, %f19;
	selp.b32 	%r134, 2, 3, %p13;
$L__BB0_13:
	shr.u32 	%r101, %r134, 1;
	and.b32  	%r102, %r134, 1;
	shr.s64 	%rd50, %rd82, 63;
	shr.u64 	%rd51, %rd50, 61;
	add.s64 	%rd52, %rd82, %rd51;
	shr.s64 	%rd53, %rd52, 3;
	cvt.u64.u32 	%rd54, %r101;
	mad.lo.s64 	%rd9, %rd53, %rd54, %rd7;
	cvt.u64.u32 	%rd55, %r102;
	mad.lo.s64 	%rd10, %rd53, %rd55, %rd8;
	shr.u32 	%r103, %r18, 2;
	xor.b32  	%r104, %r103, %r18;
	shl.b32 	%r105, %r140, 4;
	shl.b32 	%r106, %r104, 1;
	xor.b32  	%r107, %r105, %r106;
	xor.b32  	%r108, %r107, %r140;
	xor.b32  	%r141, %r108, %r104;
	add.s32 	%r109, %r136, %r141;
	cvt.rn.f32.u32 	%f20, %r109;
	fma.rn.f32 	%f27, %f20, 0f2F800000, 0f2F000000;
	setp.lt.f32 	%p14, %f27, %f1;
	mov.b32 	%r135, 0;
	@%p14 bra 	$L__BB0_16;
	ld.global.f32 	%f21, [%rd1+4];
	setp.lt.f32 	%p15, %f27, %f21;
	mov.b32 	%r135, 1;
	@%p15 bra 	$L__BB0_16;
	ld.global.f32 	%f22, [%rd1+8];
	setp.lt.f32 	%p16, %f27, %f22;
	selp.b32 	%r135, 2, 3, %p16;
$L__BB0_16:
	shr.u32 	%r111, %r135, 1;
	and.b32  	%r112, %r135, 1;
	shr.s64 	%rd56, %rd82, 63;
	shr.u64 	%rd57, %rd56, 60;
	add.s64 	%rd58, %rd82, %rd57;
	shr.s64 	%rd82, %rd58, 4;
	cvt.u64.u32 	%rd59, %r111;
	mad.lo.s64 	%rd86, %rd82, %rd59, %rd9;
	cvt.u64.u32 	%rd60, %r112;
	mad.lo.s64 	%rd87, %rd82, %rd60, %rd10;
	add.s32 	%r126, %r136, 1449748;
	add.s32 	%r125, %r125, 4;
	setp.ne.s32 	%p17, %r125, 0;
	@%p17 bra 	$L__BB0_4;
$L__BB0_17:
	setp.eq.s32 	%p18, %r9, 0;
	@%p18 bra 	$L__BB0_23;
	add.s32 	%r143, %r136, 362437;
	neg.s32 	%r142, %r9;
$L__BB0_19:
	.pragma "nounroll";
	mov.u32 	%r44, %r137;
	mov.u32 	%r137, %r138;
	mov.u32 	%r138, %r139;
	mov.u32 	%r139, %r140;
	mov.u32 	%r140, %r141;
	shr.u32 	%r114, %r44, 2;
	xor.b32  	%r115, %r114, %r44;
	shl.b32 	%r116, %r140, 4;
	shl.b32 	%r117, %r115, 1;
	xor.b32  	%r118, %r116, %r117;
	xor.b32  	%r119, %r118, %r140;
	xor.b32  	%r141, %r119, %r115;
	add.s32 	%r120, %r143, %r141;
	cvt.rn.f32.u32 	%f23, %r120;
	fma.rn.f32 	%f27, %f23, 0f2F800000, 0f2F000000;
	setp.lt.f32 	%p19, %f27, %f1;
	mov.b32 	%r149, 0;
	@%p19 bra 	$L__BB0_22;
	ld.global.f32 	%f24, [%rd1+4];
	setp.lt.f32 	%p20, %f27, %f24;
	mov.b32 	%r149, 1;
	@%p20 bra 	$L__BB0_22;
	ld.global.f32 	%f25, [%rd1+8];
	setp.lt.f32 	%p21, %f27, %f25;
	selp.b32 	%r149, 2, 3, %p21;
$L__BB0_22:
	shr.u32 	%r122, %r149, 1;
	and.b32  	%r123, %r149, 1;
	shr.u64 	%rd61, %rd82, 63;
	add.s64 	%rd62, %rd82, %rd61;
	shr.s64 	%rd82, %rd62, 1;
	cvt.u64.u32 	%rd63, %r122;
	mad.lo.s64 	%rd86, %rd82, %rd63, %rd86;
	cvt.u64.u32 	%rd64, %r123;
	mad.lo.s64 	%rd87, %rd82, %rd64, %rd87;
	add.s32 	%r143, %r143, 362437;
	add.s32 	%r142, %r142, 1;
	setp.ne.s32 	%p22, %r142, 0;
	@%p22 bra 	$L__BB0_19;
$L__BB0_23:
	cvt.s64.s32 	%rd27, %r1;
	cvta.to.global.u64 	%rd65, %rd30;
	mul.wide.s32 	%rd66, %r1, 24;
	add.s64 	%rd28, %rd65, %rd66;
	st.global.u64 	[%rd28], %rd86;
	setp.lt.s32 	%p23, %r57, 1;
	@%p23 bra 	$L__BB0_28;
	cvta.to.global.u64 	%rd29, %rd31;
	mov.b32 	%r150, 0;
	bra.uni 	$L__BB0_26;
$L__BB0_25:
	add.s32 	%r150, %r150, 1;
	setp.eq.s32 	%p25, %r150, %r57;
	@%p25 bra 	$L__BB0_28;
$L__BB0_26:
	mul.wide.u32 	%rd67, %r150, 8;
	add.s64 	%rd68, %rd29, %rd67;
	ld.global.u64 	%rd69, [%rd68];
	setp.ge.s64 	%p24, %rd69, %rd27;
	@%p24 bra 	$L__BB0_25;
	cvta.to.global.u64 	%rd70, %rd33;
	add.s64 	%rd72, %rd70, %rd67;
	ld.global.u64 	%rd73, [%rd72];
	add.s64 	%rd74, %rd73, %rd87;
	st.global.u64 	[%rd28+8], %rd74;
$L__BB0_28:
	st.global.f32 	[%rd28+16], %f27;
$L__BB0_29:
	ret;

}


// ===== COMPILED SASS (sm_100) =====

	.target	sm_100

	.elftype	@"ET_EXEC"


//--------------------- .note.nv.tkinfo           --------------------------
	.section	.note.nv.tkinfo,"",@"SHT_NOTE"
	.sectionflags	@"SHF_NOTE_NV_TKINFO"
	.tkinfo
        /*0018*/ 	.word	0x00000002
        /*0030*/ 	.string	""
        /*0030*/ 	.string	"ptxas"
        /*0030*/ 	.string	"Cuda compilation tools, release 13.0, V13.0.88"
        /*0030*/ 	.string	"Build cuda_13.0.r13.0/compiler.36424714_0"
        /*0030*/ 	.string	"-arch sm_100 -m 64 "



//--------------------- .note.nv.cuinfo           --------------------------
	.section	.note.nv.cuinfo,"",@"SHT_NOTE"
	.sectionflags	@"SHF_NOTE_NV_CUINFO"
        /*0018*/ 	.short	0x0002
        /*001a*/ 	.short	0x0064
        /*001c*/ 	.short	0x0082
	.zero		2


//--------------------- .nv.info                  --------------------------
	.section	.nv.info,"",@"SHT_CUDA_INFO"
	.align	4


	//----- nvinfo : EIATTR_REGCOUNT
	.align		4
        /*0000*/ 	.byte	0x04, 0x2f
        /*0002*/ 	.short	(.L_10 - .L_9)
	.align		4
.L_9:
        /*0004*/ 	.word	index@(_Z33stochastic_kronecker_graph_kernelP4EdgePllS1_PfS2_iii)
        /*0008*/ 	.word	0x0000001c


	//----- nvinfo : EIATTR_FRAME_SIZE
	.align		4
.L_10:
        /*000c*/ 	.byte	0x04, 0x11
        /*000e*/ 	.short	(.L_12 - .L_11)
	.align		4
.L_11:
        /*0010*/ 	.word	index@(_Z33stochastic_kronecker_graph_kernelP4EdgePllS1_PfS2_iii)
        /*0014*/ 	.word	0x00000000


	//----- nvinfo : EIATTR_MIN_STACK_SIZE
	.align		4
.L_12:
        /*0018*/ 	.byte	0x04, 0x12
        /*001a*/ 	.short	(.L_14 - .L_13)
	.align		4
.L_13:
        /*001c*/ 	.word	index@(_Z33stochastic_kronecker_graph_kernelP4EdgePllS1_PfS2_iii)
        /*0020*/ 	.word	0x00000000
.L_14:


//--------------------- .nv.compat                --------------------------
	.section	.nv.compat,"",@"SHT_CUDA_COMPAT_INFO"
	.align	4
        /*0000*/ 	.byte	0x02, 0x09, 0x00, 0x00, 0x02, 0x02, 0x01, 0x00, 0x02, 0x05, 0x05, 0x00, 0x03, 0x07, 0x01, 0x01
        /*0010*/ 	.byte	0x02, 0x03, 0x00, 0x00, 0x02, 0x06, 0x01, 0x00, 0x04, 0x0b, 0x08, 0x00, 0x09, 0x00, 0x00, 0x00
        /*0020*/ 	.byte	0x00, 0x00, 0x00, 0x00


//--------------------- .nv.info._Z33stochastic_kronecker_graph_kernelP4EdgePllS1_PfS2_iii --------------------------
	.section	.nv.info._Z33stochastic_kronecker_graph_kernelP4EdgePllS1_PfS2_iii,"",@"SHT_CUDA_INFO"
	.sectionflags	@""
	.align	4


	//----- nvinfo : EIATTR_CUDA_API_VERSION
	.align		4
        /*0000*/ 	.byte	0x04, 0x37
        /*0002*/ 	.short	(.L_16 - .L_15)
.L_15:
        /*0004*/ 	.word	0x00000082


	//----- nvinfo : EIATTR_KPARAM_INFO
	.align		4
.L_16:
        /*0008*/ 	.byte	0x04, 0x17
        /*000a*/ 	.short	(.L_18 - .L_17)
.L_17:
        /*000c*/ 	.word	0x00000000
        /*0010*/ 	.short	0x0008
        /*0012*/ 	.short	0x0038
        /*0014*/ 	.byte	0x00, 0xf0, 0x11, 0x00


	//----- nvinfo : EIATTR_KPARAM_INFO
	.align		4
.L_18:
        /*0018*/ 	.byte	0x04, 0x17
        /*001a*/ 	.short	(.L_20 - .L_19)
.L_19:
        /*001c*/ 	.word	0x00000000
        /*0020*/ 	.short	0x0007
        /*0022*/ 	.short	0x0034
        /*0024*/ 	.byte	0x00, 0xf0, 0x11, 0x00


	//----- nvinfo : EIATTR_KPARAM_INFO
	.align		4
.L_20:
        /*0028*/ 	.byte	0x04, 0x17
        /*002a*/ 	.short	(.L_22 - .L_21)
.L_21:
        /*002c*/ 	.word	0x00000000
        /*0030*/ 	.short	0x0006
        /*0032*/ 	.short	0x0030
        /*0034*/ 	.byte	0x00, 0xf0, 0x11, 0x00


	//----- nvinfo : EIATTR_KPARAM_INFO
	.align		4
.L_22:
        /*0038*/ 	.byte	0x04, 0x17
        /*003a*/ 	.short	(.L_24 - .L_23)
.L_23:
        /*003c*/ 	.word	0x00000000
        /*0040*/ 	.short	0x0005
        /*0042*/ 	.short	0x0028
        /*0044*/ 	.byte	0x00, 0xf5, 0x21, 0x00


	//----- nvinfo : EIATTR_KPARAM_INFO
	.align		4
.L_24:
        /*0048*/ 	.byte	0x04, 0x17
        /*004a*/ 	.short	(.L_26 - .L_25)
.L_25:
        /*004c*/ 	.word	0x00000000
        /*0050*/ 	.short	0x0004
        /*0052*/ 	.short	0x0020
        /*0054*/ 	.byte	0x00, 0xf5, 0x21, 0x00


	//----- nvinfo : EIATTR_KPARAM_INFO
	.align		4
.L_26:
        /*0058*/ 	.byte	0x04, 0x17
        /*005a*/ 	.short	(.L_28 - .L_27)
.L_27:
        /*005c*/ 	.word	0x00000000
        /*0060*/ 	.short	0x0003
        /*0062*/ 	.short	0x0018
        /*0064*/ 	.byte	0x00, 0xf5, 0x21, 0x00


	//----- nvinfo : EIATTR_KPARAM_INFO
	.align		4
.L_28:
        /*0068*/ 	.byte	0x04, 0x17
        /*006a*/ 	.short	(.L_30 - .L_29)
.L_29:
        /*006c*/ 	.word	0x00000000
        /*0070*/ 	.short	0x0002
        /*0072*/ 	.short	0x0010
        /*0074*/ 	.byte	0x00, 0xf0, 0x21, 0x00


	//----- nvinfo : EIATTR_KPARAM_INFO
	.align		4
.L_30:
        /*0078*/ 	.byte	0x04, 0x17
        /*007a*/ 	.short	(.L_32 - .L_31)
.L_31:
        /*007c*/ 	.word	0x00000000
        /*0080*/ 	.short	0x0001
        /*0082*/ 	.short	0x0008
        /*0084*/ 	.byte	0x00, 0xf5, 0x21, 0x00


	//----- nvinfo : EIATTR_KPARAM_INFO
	.align		4
.L_32:
        /*0088*/ 	.byte	0x04, 0x17
        /*008a*/ 	.short	(.L_34 - .L_33)
.L_33:
        /*008c*/ 	.word	0x00000000
        /*0090*/ 	.short	0x0000
        /*0092*/ 	.short	0x0000
        /*0094*/ 	.byte	0x00, 0xf5, 0x21, 0x00


	//----- nvinfo : EIATTR_SPARSE_MMA_MASK
	.align		4
.L_34:
        /*0098*/ 	.byte	0x03, 0x50
        /*009a*/ 	.short	0x0000


	//----- nvinfo : EIATTR_MAXREG_COUNT
	.align		4
        /*009c*/ 	.byte	0x03, 0x1b
        /*009e*/ 	.short	0x00ff


	//----- nvinfo : EIATTR_MERCURY_ISA_VERSION
	.align		4
        /*00a0*/ 	.byte	0x03, 0x5f
        /*00a2*/ 	.short	0x0101


	//----- nvinfo : EIATTR_VRC_CTA_INIT_COUNT
	.align		4
        /*00a4*/ 	.byte	0x02, 0x4a
	.zero		1
	.zero		1


	//----- nvinfo : EIATTR_EXIT_INSTR_OFFSETS
	.align		4
        /*00a8*/ 	.byte	0x04, 0x1c
        /*00aa*/ 	.short	(.L_36 - .L_35)


	//   ....[0]....
.L_35:
        /*00ac*/ 	.word	0x00000080


	//   ....[1]....
        /*00b0*/ 	.word	0x000011c0


	//----- nvinfo : EIATTR_CRS_STACK_SIZE
	.align		4
.L_36:
        /*00b4*/ 	.byte	0x04, 0x1e
        /*00b6*/ 	.short	(.L_38 - .L_37)
.L_37:
        /*00b8*/ 	.word	0x00000000


	//----- nvinfo : EIATTR_CBANK_PARAM_SIZE
	.align		4
.L_38:
        /*00bc*/ 	.byte	0x03, 0x19
        /*00be*/ 	.short	0x003c


	//----- nvinfo : EIATTR_PARAM_CBANK
	.align		4
        /*00c0*/ 	.byte	0x04, 0x0a
        /*00c2*/ 	.short	(.L_40 - .L_39)
	.align		4
.L_39:
        /*00c4*/ 	.word	index@(.nv.constant0._Z33stochastic_kronecker_graph_kernelP4EdgePllS1_PfS2_iii)
        /*00c8*/ 	.short	0x0380
        /*00ca*/ 	.short	0x003c


	//----- nvinfo : EIATTR_SW_WAR
	.align		4
.L_40:
        /*00cc*/ 	.byte	0x04, 0x36
        /*00ce*/ 	.short	(.L_42 - .L_41)
.L_41:
        /*00d0*/ 	.word	0x00000008
.L_42:


//--------------------- .nv.callgraph             --------------------------
	.section	.nv.callgraph,"",@"SHT_CUDA_CALLGRAPH"
	.align	4
	.sectionentsize	8
	.align		4
        /*0000*/ 	.word	0x00000000
	.align		4
        /*0004*/ 	.word	0xffffffff
	.align		4
        /*0008*/ 	.word	0x00000000
	.align		4
        /*000c*/ 	.word	0xfffffffe
	.align		4
        /*0010*/ 	.word	0x00000000
	.align		4
        /*0014*/ 	.word	0xfffffffd
	.align		4
        /*0018*/ 	.word	0x00000000
	.align		4
        /*001c*/ 	.word	0xfffffffc


//--------------------- .nv.constant4             --------------------------
	.section	.nv.constant4,"a",@progbits
	.align	8
	.align		8
.nv.constant4:
        /*0000*/ 	.dword	precalc_xorwow_matrix
	.align		8
        /*0008*/ 	.dword	precalc_xorwow_offset_matrix
	.align		8
        /*0010*/ 	.dword	mrg32k3aM1
	.align		8
        /*0018*/ 	.dword	mrg32k3aM2
	.align		8
        /*0020*/ 	.dword	mrg32k3aM1SubSeq
	.align		8
        /*0028*/ 	.dword	mrg32k3aM2SubSeq
	.align		8
        /*0030*/ 	.dword	mrg32k3aM1Seq
	.align		8
        /*0038*/ 	.dword	mrg32k3aM2Seq


//--------------------- .nv.constant3             --------------------------
	.section	.nv.constant3,"a",@progbits
	.align	8
.nv.constant3:
	.type		__cr_lgamma_table,@object
	.size		__cr_lgamma_table,(.L_8 - __cr_lgamma_table)
__cr_lgamma_table:
        /*0000*/ 	.byte	0x00, 0x00, 0x00, 0x00, 0x00, 0x00, 0x00, 0x00, 0x00, 0x00, 0x00, 0x00, 0x00, 0x00, 0x00, 0x00
        /*0010*/ 	.byte	0xef, 0x39, 0xfa, 0xfe, 0x42, 0x2e, 0xe6, 0x3f, 0x02, 0x20, 0x2a, 0xfa, 0x0b, 0xab, 0xfc, 0x3f
        /*0020*/ 	.byte	0xf9, 0x2c, 0x92, 0x7c, 0xa7, 0x6c, 0x09, 0x40, 0xc9, 0x79, 0x44, 0x3c, 0x64, 0x26, 0x13, 0x40
        /*0030*/ 	.byte	0xca, 0x01, 0xcf, 0x3a, 0x27, 0x51, 0x1a, 0x40, 0x30, 0xcc, 0x2d, 0xf3, 0xe1, 0x0c, 0x21, 0x40
        /*0040*/ 	.byte	0x0d, 0xb7, 0xfc, 0x82, 0x8e, 0x35, 0x25, 0x40
.L_8:


//--------------------- .text._Z33stochastic_kronecker_graph_kernelP4EdgePllS1_PfS2_iii --------------------------
	.section	.text._Z33stochastic_kronecker_graph_kernelP4EdgePllS1_PfS2_iii,"ax",@progbits
	.align	128
        .global         _Z33stochastic_kronecker_graph_kernelP4EdgePllS1_PfS2_iii
        .type           _Z33stochastic_kronecker_graph_kernelP4EdgePllS1_PfS2_iii,@function
        .size           _Z33stochastic_kronecker_graph_kernelP4EdgePllS1_PfS2_iii,(.L_x_21 - _Z33stochastic_kronecker_graph_kernelP4EdgePllS1_PfS2_iii)
        .other          _Z33stochastic_kronecker_graph_kernelP4EdgePllS1_PfS2_iii,@"STO_CUDA_ENTRY STV_DEFAULT"
_Z33stochastic_kronecker_graph_kernelP4EdgePllS1_PfS2_iii:
.text._Z33stochastic_kronecker_graph_kernelP4EdgePllS1_PfS2_iii:
[----:B------:R-:W-:Y:S01]  /*0000*/  LDC R1, c[0x0][0x37c] ;  /* 0x0000df00ff017b82 */ /* 0x000fe20000000800 */
[----:B------:R-:W0:Y:S07]  /*0010*/  S2R R3, SR_TID.X ;  /* 0x0000000000037919 */ /* 0x000e2e0000002100 */
[----:B------:R-:W0:Y:S01]  /*0020*/  S2UR UR4, SR_CTAID.X ;  /* 0x00000000000479c3 */ /* 0x000e220000002500 */
[----:B------:R-:W1:Y:S01]  /*0030*/  LDCU UR5, c[0x0][0x3b4] ;  /* 0x00007680ff0577ac */ /* 0x000e620008000800 */
[----:B------:R-:W2:Y:S06]  /*0040*/  LDCU.64 UR10, c[0x0][0x390] ;  /* 0x00007200ff0a77ac */ /* 0x000eac0008000a00 */
[----:B------:R-:W0:Y:S02]  /*0050*/  LDC R10, c[0x0][0x360] ;  /* 0x0000d800ff0a7b82 */ /* 0x000e240000000800 */
[----:B0-----:R-:W-:-:S05]  /*0060*/  IMAD R10, R10, UR4, R3 ;  /* 0x000000040a0a7c24 */ /* 0x001fca000f8e0203 */
[----:B-1----:R-:W-:-:S13]  /*0070*/  ISETP.GE.AND P0, PT, R10, UR5, PT ;  /* 0x000000050a007c0c */ /* 0x002fda000bf06270 */
[----:B--2---:R-:W-:Y:S05]  /*0080*/  @P0 EXIT ;  /* 0x000000000000094d */ /* 0x004fea0003800000 */
[----:B------:R-:W0:Y:S01]  /*0090*/  LDCU UR5, c[0x0][0x3b0] ;  /* 0x00007600ff0577ac */ /* 0x000e220008000800 */
[----:B------:R-:W-:Y:S01]  /*00a0*/  IMAD.MOV.U32 R13, RZ, RZ, -0x266e14b1 ;  /* 0xd991eb4fff0d7424 */ /* 0x000fe200078e00ff */
[----:B------:R-:W-:Y:S02]  /*00b0*/  ISETP.GT.AND P0, PT, R10, -0x1, PT ;  /* 0xffffffff0a00780c */ /* 0x000fe40003f04270 */
[----:B------:R-:W-:Y:S02]  /*00c0*/  CS2R R2, SRZ ;  /* 0x0000000000027805 */ /* 0x000fe4000001ff00 */
[----:B------:R-:W-:Y:S01]  /*00d0*/  CS2R R4, SRZ ;  /* 0x0000000000047805 */ /* 0x000fe2000001ff00 */
[----:B------:R-:W1:Y:S01]  /*00e0*/  LDCU.64 UR12, c[0x0][0x358] ;  /* 0x00006b00ff0c77ac */ /* 0x000e620008000a00 */
[----:B------:R-:W-:Y:S01]  /*00f0*/  SEL R13, R13, 0x8bf16996, P0 ;  /* 0x8bf169960d0d7807 */ /* 0x000fe20000000000 */
[----:B0-----:R-:W-:-:S09]  /*0100*/  UISETP.GE.AND UP0, UPT, UR5, 0x1, UPT ;  /* 0x000000010500788c */ /* 0x001fd2000bf06270 */
[----:B-1----:R-:W-:Y:S05]  /*0110*/  BRA.U !UP0, `(.L_x_0) ;  /* 0x0000000d08787547 */ /* 0x002fea000b800000 */
[----:B------:R-:W0:Y:S01]  /*0120*/  LDC.64 R6, c[0x0][0x3a8] ;  /* 0x0000ea00ff067b82 */ /* 0x000e220000000a00 */
[----:B------:R-:W-:Y:S01]  /*0130*/  LOP3.LUT R0, R10, 0xaad26b49, RZ, 0x3c, !PT ;  /* 0xaad26b490a007812 */ /* 0x000fe200078e3cff */
[----:B------:R-:W-:Y:S01]  /*0140*/  UISETP.GE.U32.AND UP0, UPT, UR5, 0x4, UPT ;  /* 0x000000040500788c */ /* 0x000fe2000bf06070 */
[----:B------:R-:W-:-:S03]  /*0150*/  LOP3.LUT R11, R13, 0x5491333, RZ, 0x3c, !PT ;  /* 0x054913330d0b7812 */ /* 0x000fc600078e3cff */
[----:B------:R-:W-:Y:S02]  /*0160*/  IMAD R0, R0, 0x4182bed5, RZ ;  /* 0x4182bed500007824 */ /* 0x000fe400078e02ff */
[----:B------:R-:W-:Y:S02]  /*0170*/  VIADD R9, R13, 0x1f123bb5 ;  /* 0x1f123bb50d097836 */ /* 0x000fe40000000000 */
[C---:B------:R-:W-:Y:S01]  /*0180*/  IMAD.IADD R13, R0.reuse, 0x1, R13 ;  /* 0x00000001000d7824 */ /* 0x040fe200078e020d */
[----:B------:R-:W-:Y:S01]  /*0190*/  CS2R R4, SRZ ;  /* 0x0000000000047805 */ /* 0x000fe2000001ff00 */
[C---:B------:R-:W-:Y:S01]  /*01a0*/  VIADD R14, R0.reuse, 0x75bcd15 ;  /* 0x075bcd15000e7836 */ /* 0x040fe20000000000 */
[----:B------:R-:W-:Y:S01]  /*01b0*/  CS2R R2, SRZ ;  /* 0x0000000000027805 */ /* 0x000fe2000001ff00 */
[----:B------:R-:W-:Y:S01]  /*01c0*/  ULOP3.LUT UR4, UR5, 0x3, URZ, 0xc0, !UPT ;  /* 0x0000000305047892 */ /* 0x000fe2000f8ec0ff */
[----:B0-----:R0:W5:Y:S02]  /*01d0*/  LDG.E R8, desc[UR12][R6.64] ;  /* 0x0000000c06087981 */ /* 0x001164000c1e1900 */
[C---:B0-----:R-:W-:Y:S01]  /*01e0*/  VIADD R7, R0.reuse, 0x583f19 ;  /* 0x00583f1900077836 */ /* 0x041fe20000000000 */
[----:B------:R-:W-:Y:S01]  /*01f0*/  LOP3.LUT R6, R0, 0x159a55e5, RZ, 0x3c, !PT ;  /* 0x159a55e500067812 */ /* 0x000fe200078e3cff */
[----:B------:R-:W-:Y:S01]  /*0200*/  VIADD R0, R13, 0x64f0c9 ;  /* 0x0064f0c90d007836 */ /* 0x000fe20000000000 */
[----:B------:R-:W-:Y:S06]  /*0210*/  BRA.U !UP0, `(.L_x_1) ;  /* 0x0000000908747547 */ /* 0x000fec000b800000 */
[----:B------:R-:W-:Y:S01]  /*0220*/  ULOP3.LUT UR5, UR5, 0x7ffffffc, URZ, 0xc0, !UPT ;  /* 0x7ffffffc05057892 */ /* 0x000fe2000f8ec0ff */
[----:B------:R-:W-:Y:S01]  /*0230*/  VIADD R15, R13, 0x7b0fdd ;  /* 0x007b0fdd0d0f7836 */ /* 0x000fe20000000000 */
[----:B------:R-:W-:Y:S02]  /*0240*/  CS2R R4, SRZ ;  /* 0x0000000000047805 */ /* 0x000fe4000001ff00 */
[----:B------:R-:W-:-:S12]  /*0250*/  UIADD3 UR5, UPT, UPT, -UR5, URZ, URZ ;  /* 0x000000ff05057290 */ /* 0x000fd8000fffe1ff */
.L_x_10:
[----:B------:R-:W-:Y:S01]  /*0260*/  SHF.R.U32.HI R13, RZ, 0x2, R14 ;  /* 0x00000002ff0d7819 */ /* 0x000fe2000001160e */
[----:B------:R-:W-:Y:S01]  /*0270*/  IMAD.SHL.U32 R0, R7, 0x10, RZ ;  /* 0x0000001007007824 */ /* 0x000fe200078e00ff */
[----:B------:R-:W-:Y:S01]  /*0280*/  MOV R17, R6 ;  /* 0x0000000600117202 */ /* 0x000fe20000000f00 */
[----:B------:R-:W-:Y:S01]  /*0290*/  BSSY.RECONVERGENT B0, `(.L_x_2) ;  /* 0x0000027000007945 */ /* 0x000fe20003800200 */
[----:B------:R-:W-:Y:S02]  /*02a0*/  LOP3.LUT R13, R13, R14, RZ, 0x3c, !PT ;  /* 0x0000000e0d0d7212 */ /* 0x000fe400078e3cff */
[----:B------:R-:W-:-:S03]  /*02b0*/  SHF.R.U32.HI R12, RZ, 0x2, R17 ;  /* 0x00000002ff0c7819 */ /* 0x000fc60000011611 */
[----:B------:R-:W-:Y:S01]  /*02c0*/  IMAD.SHL.U32 R6, R13, 0x2, RZ ;  /* 0x000000020d067824 */ /* 0x000fe200078e00ff */
[----:B------:R-:W-:Y:S01]  /*02d0*/  LOP3.LUT R14, R12, R17, RZ, 0x3c, !PT ;  /* 0x000000110c0e7212 */ /* 0x000fe200078e3cff */
[----:B------:R-:W-:-:S03]  /*02e0*/  IMAD.MOV.U32 R17, RZ, RZ, R9 ;  /* 0x000000ffff117224 */ /* 0x000fc600078e0009 */
[----:B------:R-:W-:Y:S01]  /*02f0*/  LOP3.LUT R6, R7, R0, R6, 0x96, !PT ;  /* 0x0000000007067212 */ /* 0x000fe200078e9606 */
[----:B------:R-:W-:Y:S01]  /*0300*/  IMAD.SHL.U32 R12, R14, 0x2, RZ ;  /* 0x000000020e0c7824 */ /* 0x000fe200078e00ff */
[----:B------:R-:W-:Y:S02]  /*0310*/  SHF.R.U32.HI R16, RZ, 0x2, R17 ;  /* 0x00000002ff107819 */ /* 0x000fe40000011611 */
[----:B------:R-:W-:Y:S02]  /*0320*/  LOP3.LUT R6, R6, R13, RZ, 0x3c, !PT ;  /* 0x0000000d06067212 */ /* 0x000fe400078e3cff */
[----:B------:R-:W-:Y:S01]  /*0330*/  LOP3.LUT R16, R16, R17, RZ, 0x3c, !PT ;  /* 0x0000001110107212 */ /* 0x000fe200078e3cff */
[----:B------:R-:W-:Y:S01]  /*0340*/  IMAD.MOV.U32 R17, RZ, RZ, RZ ;  /* 0x000000ffff117224 */ /* 0x000fe200078e00ff */
[----:B------:R-:W-:Y:S01]  /*0350*/  IADD3 R0, PT, PT, R15, -0x10974f, R6 ;  /* 0xffef68b10f007810 */ /* 0x000fe20007ffe006 */
[----:B------:R-:W-:-:S05]  /*0360*/  IMAD.SHL.U32 R13, R6, 0x10, RZ ;  /* 0x00000010060d7824 */ /* 0x000fca00078e00ff */
[----:B------:R-:W-:Y:S01]  /*0370*/  LOP3.LUT R9, R6, R13, R12, 0x96, !PT ;  /* 0x0000000d06097212 */ /* 0x000fe200078e960c */
[----:B------:R-:W-:Y:S01]  /*0380*/  IMAD.MOV.U32 R12, RZ, RZ, 0x2f800000 ;  /* 0x2f800000ff0c7424 */ /* 0x000fe200078e00ff */
[----:B------:R-:W-:Y:S02]  /*0390*/  I2FP.F32.U32 R13, R0 ;  /* 0x00000000000d7245 */ /* 0x000fe40000201000 */
[----:B------:R-:W-:Y:S02]  /*03a0*/  LOP3.LUT R9, R9, R14, RZ, 0x3c, !PT ;  /* 0x0000000e09097212 */ /* 0x000fe400078e3cff */
[----:B------:R-:W-:Y:S01]  /*03b0*/  MOV R14, R11 ;  /* 0x0000000b000e7202 */ /* 0x000fe20000000f00 */
[----:B------:R-:W-:Y:S01]  /*03c0*/  FFMA R19, R13, R12, 1.1641532182693481445e-10 ;  /* 0x2f0000000d137423 */ /* 0x000fe2000000000c */
[----:B------:R-:W-:Y:S02]  /*03d0*/  IMAD.SHL.U32 R11, R16, 0x2, RZ ;  /* 0x00000002100b7824 */ /* 0x000fe400078e00ff */
[----:B------:R-:W-:Y:S01]  /*03e0*/  IMAD.SHL.U32 R0, R9, 0x10, RZ ;  /* 0x0000001009007824 */ /* 0x000fe200078e00ff */
[----:B------:R-:W-:-:S02]  /*03f0*/  SHF.R.U32.HI R13, RZ, 0x2, R14 ;  /* 0x00000002ff0d7819 */ /* 0x000fc4000001160e */
[----:B-----5:R-:W-:Y:S02]  /*0400*/  FSETP.GEU.AND P0, PT, R19, R8, PT ;  /* 0x000000081300720b */ /* 0x020fe40003f0e000 */
[----:B------:R-:W-:Y:S01]  /*0410*/  LOP3.LUT R11, R9, R0, R11, 0x96, !PT ;  /* 0x00000000090b7212 */ /* 0x000fe200078e960b */
[----:B------:R-:W-:Y:S01]  /*0420*/  IMAD.MOV.U32 R0, RZ, RZ, R15 ;  /* 0x000000ffff007224 */ /* 0x000fe200078e000f */
[----:B------:R-:W-:Y:S02]  /*0430*/  LOP3.LUT R13, R13, R14, RZ, 0x3c, !PT ;  /* 0x0000000e0d0d7212 */ /* 0x000fe400078e3cff */
[----:B------:R-:W-:Y:S02]  /*0440*/  LOP3.LUT R11, R11, R16, RZ, 0x3c, !PT ;  /* 0x000000100b0b7212 */ /* 0x000fe400078e3cff */
[----:B------:R-:W-:-:S05]  /*0450*/  IADD3 R18, PT, PT, R0, -0xb0f8a, R9 ;  /* 0xfff4f07600127810 */ /* 0x000fca0007ffe009 */
[----:B------:R-:W-:Y:S05]  /*0460*/  @!P0 BRA `(.L_x_3) ;  /* 0x0000000000248947 */ /* 0x000fea0003800000 */
[----:B------:R-:W0:Y:S02]  /*0470*/  LDC.64 R14, c[0x0][0x3a8] ;  /* 0x0000ea00ff0e7b82 */ /* 0x000e240000000a00 */
[----:B0-----:R-:W2:Y:S01]  /*0480*/  LDG.E R16, desc[UR12][R14.64+0x4] ;  /* 0x0000040c0e107981 */ /* 0x001ea2000c1e1900 */
[----:B------:R-:W-:Y:S01]  /*0490*/  IMAD.MOV.U32 R17, RZ, RZ, 0x1 ;  /* 0x00000001ff117424 */ /* 0x000fe200078e00ff */
[----:B--2---:R-:W-:-:S13]  /*04a0*/  FSETP.GEU.AND P0, PT, R19, R16, PT ;  /* 0x000000101300720b */ /* 0x004fda0003f0e000 */
[----:B------:R-:W-:Y:S05]  /*04b0*/  @!P0 BRA `(.L_x_3) ;  /* 0x0000000000108947 */ /* 0x000fea0003800000 */
[----:B------:R-:W2:Y:S01]  /*04c0*/  LDG.E R14, desc[UR12][R14.64+0x8] ;  /* 0x0000080c0e0e7981 */ /* 0x000ea2000c1e1900 */
[----:B------:R-:W-:Y:S01]  /*04d0*/  IMAD.MOV.U32 R17, RZ, RZ, 0x2 ;  /* 0x00000002ff117424 */ /* 0x000fe200078e00ff */
[----:B--2---:R-:W-:-:S04]  /*04e0*/  FSETP.GEU.AND P0, PT, R19, R14, PT ;  /* 0x0000000e1300720b */ /* 0x004fc80003f0e000 */
[----:B------:R-:W-:-:S09]  /*04f0*/  SEL R17, R17, 0x3, !P0 ;  /* 0x0000000311117807 */ /* 0x000fd20004000000 */
.L_x_3:
[----:B------:R-:W-:Y:S05]  /*0500*/  BSYNC.RECONVERGENT B0 ;  /* 0x0000000000007941 */ /* 0x000fea0003800200 */
.L_x_2:
[----:B------:R-:W-:Y:S01]  /*0510*/  I2FP.F32.U32 R19, R18 ;  /* 0x0000001200137245 */ /* 0x000fe20000201000 */
[----:B------:R-:W-:Y:S01]  /*0520*/  ULEA.HI UR6, UP0, UR11, UR10, URZ, 0x1 ;  /* 0x0000000a0b067291 */ /* 0x000fe2000f8108ff */
[----:B------:R-:W-:Y:S01]  /*0530*/  LOP3.LUT R23, R17, 0x1, RZ, 0xc0, !PT ;  /* 0x0000000111177812 */ /* 0x000fe200078ec0ff */
[----:B------:R-:W-:Y:S01]  /*0540*/  IMAD.SHL.U32 R16, R11, 0x10, RZ ;  /* 0x000000100b107824 */ /* 0x000fe200078e00ff */
[----:B------:R-:W-:Y:S01]  /*0550*/  SHF.R.U32.HI R15, RZ, 0x1, R17 ;  /* 0x00000001ff0f7819 */ /* 0x000fe20000011611 */
[----:B------:R-:W-:Y:S01]  /*0560*/  FFMA R19, R19, R12, 1.1641532182693481445e-10 ;  /* 0x2f00000013137423 */ /* 0x000fe2000000000c */
[----:B------:R-:W-:Y:S01]  /*0570*/  UIADD3.X UR7, UPT, UPT, URZ, UR11, URZ, UP0, !UPT ;  /* 0x0000000bff077290 */ /* 0x000fe200087fe4ff */
[----:B------:R-:W-:Y:S01]  /*0580*/  SHF.L.U32 R14, R13, 0x1, RZ ;  /* 0x000000010d0e7819 */ /* 0x000fe200000006ff */
[----:B------:R-:W-:Y:S01]  /*0590*/  USHF.R.S32.HI UR8, URZ, 0x1f, UR11 ;  /* 0x0000001fff087899 */ /* 0x000fe2000801140b */
[----:B------:R-:W-:Y:S01]  /*05a0*/  IADD3 R21, PT, PT, R0, -0x587c5, R11 ;  /* 0xfffa783b00157810 */ /* 0x000fe20007ffe00b */
[----:B------:R-:W-:Y:S01]  /*05b0*/  USHF.R.S64 UR6, UR6, 0x1, UR7 ;  /* 0x0000000106067899 */ /* 0x000fe20008001007 */
[----:B------:R-:W-:Y:S01]  /*05c0*/  FSETP.GEU.AND P0, PT, R19, R8, PT ;  /* 0x000000081300720b */ /* 0x000fe20003f0e000 */
[----:B------:R-:W-:Y:S01]  /*05d0*/  USHF.R.S32.HI UR7, URZ, 0x1, UR7 ;  /* 0x00000001ff077899 */ /* 0x000fe20008011407 */
[----:B------:R-:W-:Y:S01]  /*05e0*/  BSSY.RECONVERGENT B0, `(.L_x_4) ;  /* 0x0000012000007945 */ /* 0x000fe20003800200 */
[----:B------:R-:W-:Y:S01]  /*05f0*/  LOP3.LUT R16, R11, R16, R14, 0x96, !PT ;  /* 0x000000100b107212 */ /* 0x000fe200078e960e */
[----:B------:R-:W-:Y:S01]  /*0600*/  IMAD.MOV.U32 R17, RZ, RZ, RZ ;  /* 0x000000ffff117224 */ /* 0x000fe200078e00ff */
[----:B------:R-:W-:Y:S01]  /*0610*/  I2FP.F32.U32 R21, R21 ;  /* 0x0000001500157245 */ /* 0x000fe20000201000 */
[----:B------:R-:W-:-:S04]  /*0620*/  IMAD.WIDE.U32 R4, R23, UR6, R4 ;  /* 0x0000000617047c25 */ /* 0x000fc8000f8e0004 */
[----:B------:R-:W-:-:S04]  /*0630*/  IMAD.WIDE.U32 R2, R15, UR6, R2 ;  /* 0x000000060f027c25 */ /* 0x000fc8000f8e0002 */
[----:B------:R-:W-:Y:S02]  /*0640*/  IMAD R25, R15, UR7, RZ ;  /* 0x000000070f197c24 */ /* 0x000fe4000f8e02ff */
[----:B------:R-:W-:Y:S01]  /*0650*/  IMAD R23, R23, UR7, RZ ;  /* 0x0000000717177c24 */ /* 0x000fe2000f8e02ff */
[----:B------:R-:W-:Y:S06]  /*0660*/  @!P0 BRA `(.L_x_5) ;  /* 0x0000000000248947 */ /* 0x000fec0003800000 */
        /* <DEDUP_REMOVED lines=9> */
.L_x_5:
[----:B------:R-:W-:Y:S05]  /*0700*/  BSYNC.RECONVERGENT B0 ;  /* 0x0000000000007941 */ /* 0x000fea0003800200 */
.L_x_4:
[----:B------:R-:W-:Y:S01]  /*0710*/  FFMA R15, R21, R12, 1.1641532182693481445e-10 ;  /* 0x2f000000150f7423 */ /* 0x000fe2000000000c */
[----:B------:R-:W-:Y:S01]  /*0720*/  ULEA.HI UR6, UP0, UR8, UR10, URZ, 0x2 ;  /* 0x0000000a08067291 */ /* 0x000fe2000f8110ff */
[----:B------:R-:W-:Y:S01]  /*0730*/  IMAD.MOV.U32 R14, RZ, RZ, R7 ;  /* 0x000000ffff0e7224 */ /* 0x000fe200078e0007 */
[----:B------:R-:W-:Y:S01]  /*0740*/  LOP3.LUT R7, R16, R13, RZ, 0x3c, !PT ;  /* 0x0000000d10077212 */ /* 0x000fe200078e3cff */
[----:B------:R-:W-:Y:S01]  /*0750*/  IMAD.IADD R3, R3, 0x1, R25 ;  /* 0x0000000103037824 */ /* 0x000fe200078e0219 */
[----:B------:R-:W-:Y:S01]  /*0760*/  FSETP.GEU.AND P0, PT, R15, R8, PT ;  /* 0x000000080f00720b */ /* 0x000fe20003f0e000 */
[----:B------:R-:W-:Y:S01]  /*0770*/  UIADD3.X UR7, UPT, UPT, URZ, UR11, URZ, UP0, !UPT ;  /* 0x0000000bff077290 */ /* 0x000fe200087fe4ff */
[----:B------:R-:W-:Y:S01]  /*0780*/  SHF.R.U32.HI R13, RZ, 0x1, R17 ;  /* 0x00000001ff0d7819 */ /* 0x000fe20000011611 */
[----:B------:R-:W-:Y:S01]  /*0790*/  IMAD.IADD R18, R0, 0x1, R7 ;  /* 0x0000000100127824 */ /* 0x000fe200078e0207 */
[----:B------:R-:W-:Y:S01]  /*07a0*/  IADD3 R5, PT, PT, R5, R23, RZ ;  /* 0x0000001705057210 */ /* 0x000fe20007ffe0ff */
[----:B------:R-:W-:Y:S01]  /*07b0*/  USHF.R.S64 UR6, UR6, 0x2, UR7 ;  /* 0x0000000206067899 */ /* 0x000fe20008001007 */
[----:B------:R-:W-:Y:S01]  /*07c0*/  LOP3.LUT R17, R17, 0x1, RZ, 0xc0, !PT ;  /* 0x0000000111117812 */ /* 0x000fe200078ec0ff */
[----:B------:R-:W-:Y:S01]  /*07d0*/  USHF.R.S32.HI UR7, URZ, 0x2, UR7 ;  /* 0x00000002ff077899 */ /* 0x000fe20008011407 */
[----:B------:R-:W-:Y:S01]  /*07e0*/  BSSY.RECONVERGENT B0, `(.L_x_6) ;  /* 0x0000011000007945 */ /* 0x000fe20003800200 */
        /* <DEDUP_REMOVED lines=8> */
[----:B0-----:R-:W2:Y:S02]  /*0870*/  LDG.E R16, desc[UR12][R18.64+0x4] ;  /* 0x0000040c12107981 */ /* 0x001ea4000c1e1900 */
[----:B--2---:R-:W-:Y:S01]  /*0880*/  FSETP.GEU.AND P0, PT, R15, R16, PT ;  /* 0x000000100f00720b */ /* 0x004fe20003f0e000 */
[----:B------:R-:W-:-:S12]  /*0890*/  IMAD.MOV.U32 R16, RZ, RZ, 0x1 ;  /* 0x00000001ff107424 */ /* 0x000fd800078e00ff */
[----:B------:R-:W-:Y:S05]  /*08a0*/  @!P0 BRA `(.L_x_7) ;  /* 0x0000000000108947 */ /* 0x000fea0003800000 */
[----:B------:R-:W2:Y:S01]  /*08b0*/  LDG.E R18, desc[UR12][R18.64+0x8] ;  /* 0x0000080c12127981 */ /* 0x000ea2000c1e1900 */
[----:B------:R-:W-:Y:S01]  /*08c0*/  IMAD.MOV.U32 R16, RZ, RZ, 0x2 ;  /* 0x00000002ff107424 */ /* 0x000fe200078e00ff */
[----:B--2---:R-:W-:-:S04]  /*08d0*/  FSETP.GEU.AND P0, PT, R15, R18, PT ;  /* 0x000000120f00720b */ /* 0x004fc80003f0e000 */
[----:B------:R-:W-:-:S09]  /*08e0*/  SEL R16, R16, 0x3, !P0 ;  /* 0x0000000310107807 */ /* 0x000fd20004000000 */
.L_x_7:
[----:B------:R-:W-:Y:S05]  /*08f0*/  BSYNC.RECONVERGENT B0 ;  /* 0x0000000000007941 */ /* 0x000fea0003800200 */
.L_x_6:
[----:B------:R-:W-:Y:S01]  /*0900*/  FFMA R13, R21, R12, 1.1641532182693481445e-10 ;  /* 0x2f000000150d7423 */ /* 0x000fe2000000000c */
[----:B------:R-:W-:Y:S01]  /*0910*/  ULEA.HI UR6, UP0, UR8, UR10, URZ, 0x3 ;  /* 0x0000000a08067291 */ /* 0x000fe2000f8118ff */
[----:B------:R-:W-:Y:S01]  /*0920*/  IMAD.IADD R5, R5, 0x1, R17 ;  /* 0x0000000105057824 */ /* 0x000fe200078e0211 */
[----:B------:R-:W-:Y:S01]  /*0930*/  SHF.R.U32.HI R15, RZ, 0x1, R16 ;  /* 0x00000001ff0f7819 */ /* 0x000fe20000011610 */
[----:B------:R-:W-:Y:S01]  /*0940*/  IMAD.IADD R3, R3, 0x1, R23 ;  /* 0x0000000103037824 */ /* 0x000fe200078e0217 */
[----:B------:R-:W-:Y:S01]  /*0950*/  UIADD3.X UR7, UPT, UPT, URZ, UR11, URZ, UP0, !UPT ;  /* 0x0000000bff077290 */ /* 0x000fe200087fe4ff */
[----:B------:R-:W-:Y:S01]  /*0960*/  FSETP.GEU.AND P0, PT, R13, R8, PT ;  /* 0x000000080d00720b */ /* 0x000fe20003f0e000 */
[----:B------:R-:W-:Y:S01]  /*0970*/  BSSY.RECONVERGENT B0, `(.L_x_8) ;  /* 0x0000015000007945 */ /* 0x000fe20003800200 */
[----:B------:R-:W-:Y:S01]  /*0980*/  LOP3.LUT R17, R16, 0x1, RZ, 0xc0, !PT ;  /* 0x0000000110117812 */ /* 0x000fe200078ec0ff */
[----:B------:R-:W-:Y:S01]  /*0990*/  USHF.R.S64 UR6, UR6, 0x3, UR7 ;  /* 0x0000000306067899 */ /* 0x000fe20008001007 */
[----:B------:R-:W-:Y:S01]  /*09a0*/  HFMA2 R12, -RZ, RZ, 0, 0 ;  /* 0x00000000ff0c7431 */ /* 0x000fe200000001ff */
[----:B------:R-:W-:-:S04]  /*09b0*/  USHF.R.S32.HI UR7, URZ, 0x3, UR7 ;  /* 0x00000003ff077899 */ /* 0x000fc80008011407 */
[----:B------:R-:W-:-:S04]  /*09c0*/  IMAD.WIDE.U32 R2, R15, UR6, R2 ;  /* 0x000000060f027c25 */ /* 0x000fc8000f8e0002 */
[----:B------:R-:W-:-:S04]  /*09d0*/  IMAD.WIDE.U32 R4, R17, UR6, R4 ;  /* 0x0000000611047c25 */ /* 0x000fc8000f8e0004 */
[----:B------:R-:W-:Y:S02]  /*09e0*/  IMAD R15, R15, UR7, RZ ;  /* 0x000000070f0f7c24 */ /* 0x000fe4000f8e02ff */
[----:B------:R-:W-:Y:S02]  /*09f0*/  IMAD R17, R17, UR7, RZ ;  /* 0x0000000711117c24 */ /* 0x000fe4000f8e02ff */
[----:B------:R-:W-:Y:S02]  /*0a00*/  IMAD.IADD R19, R3, 0x1, R15 ;  /* 0x0000000103137824 */ /* 0x000fe400078e020f */
[----:B------:R-:W-:Y:S01]  /*0a10*/  IMAD.IADD R21, R5, 0x1, R17 ;  /* 0x0000000105157824 */ /* 0x000fe200078e0211 */
        /* <DEDUP_REMOVED lines=10> */
.L_x_9:
[----:B------:R-:W-:Y:S05]  /*0ac0*/  BSYNC.RECONVERGENT B0 ;  /* 0x0000000000007941 */ /* 0x000fea0003800200 */
.L_x_8:
[----:B------:R-:W-:Y:S01]  /*0ad0*/  ULEA.HI UR6, UP0, UR8, UR10, URZ, 0x4 ;  /* 0x0000000a08067291 */ /* 0x000fe2000f8120ff */
[----:B------:R-:W-:Y:S01]  /*0ae0*/  SHF.R.U32.HI R15, RZ, 0x1, R12 ;  /* 0x00000001ff0f7819 */ /* 0x000fe2000001160c */
[----:B------:R-:W-:Y:S01]  /*0af0*/  UIADD3 UR5, UPT, UPT, UR5, 0x4, URZ ;  /* 0x0000000405057890 */ /* 0x000fe2000fffe0ff */
[----:B------:R-:W-:Y:S01]  /*0b00*/  IMAD.MOV.U32 R3, RZ, RZ, R19 ;  /* 0x000000ffff037224 */ /* 0x000fe200078e0013 */
[----:B------:R-:W-:Y:S01]  /*0b10*/  UIADD3.X UR7, UPT, UPT, URZ, UR11, URZ, UP0, !UPT ;  /* 0x0000000bff077290 */ /* 0x000fe200087fe4ff */
[----:B------:R-:W-:Y:S01]  /*0b20*/  LOP3.LUT R17, R12, 0x1, RZ, 0xc0, !PT ;  /* 0x000000010c117812 */ /* 0x000fe200078ec0ff */
[----:B------:R-:W-:Y:S01]  /*0b30*/  UISETP.NE.AND UP0, UPT, UR5, URZ, UPT ;  /* 0x000000ff0500728c */ /* 0x000fe2000bf05270 */
[----:B------:R-:W-:Y:S01]  /*0b40*/  IMAD.MOV.U32 R5, RZ, RZ, R21 ;  /* 0x000000ffff057224 */ /* 0x000fe200078e0015 */
[----:B------:R-:W-:Y:S02]  /*0b50*/  USHF.R.S64 UR10, UR6, 0x4, UR7 ;  /* 0x00000004060a7899 */ /* 0x000fe40008001007 */
[----:B------:R-:W-:-:S04]  /*0b60*/  USHF.R.S32.HI UR11, URZ, 0x4, UR7 ;  /* 0x00000004ff0b7899 */ /* 0x000fc80008011407 */
[----:B------:R-:W-:-:S04]  /*0b70*/  IMAD.WIDE.U32 R2, R15, UR10, R2 ;  /* 0x0000000a0f027c25 */ /* 0x000fc8000f8e0002 */
[----:B------:R-:W-:Y:S02]  /*0b80*/  IMAD R15, R15, UR11, RZ ;  /* 0x0000000b0f0f7c24 */ /* 0x000fe4000f8e02ff */
[----:B------:R-:W-:-:S03]  /*0b90*/  IMAD.WIDE.U32 R4, R17, UR10, R4 ;  /* 0x0000000a11047c25 */ /* 0x000fc6000f8e0004 */
[----:B------:R-:W-:Y:S01]  /*0ba0*/  IADD3 R3, PT, PT, R3, R15, RZ ;  /* 0x0000000f03037210 */ /* 0x000fe20007ffe0ff */
[----:B------:R-:W-:Y:S02]  /*0bb0*/  IMAD R17, R17, UR11, RZ ;  /* 0x0000000b11117c24 */ /* 0x000fe4000f8e02ff */
[----:B------:R-:W-:Y:S02]  /*0bc0*/  VIADD R15, R0, 0x161f14 ;  /* 0x00161f14000f7836 */ /* 0x000fe40000000000 */
[----:B------:R-:W-:Y:S01]  /*0bd0*/  IMAD.IADD R5, R5, 0x1, R17 ;  /* 0x0000000105057824 */ /* 0x000fe200078e0211 */
[----:B------:R-:W-:Y:S06]  /*0be0*/  BRA.U UP0, `(.L_x_10) ;  /* 0xfffffff5009c7547 */ /* 0x000fec000b83ffff */
.L_x_1:
[----:B------:R-:W-:-:S09]  /*0bf0*/  UISETP.NE.AND UP0, UPT, UR4, URZ, UPT ;  /* 0x000000ff0400728c */ /* 0x000fd2000bf05270 */
[----:B------:R-:W-:Y:S05]  /*0c00*/  BRA.U !UP0, `(.L_x_0) ;  /* 0x0000000108bc7547 */ /* 0x000fea000b800000 */
[----:B------:R-:W-:Y:S01]  /*0c10*/  VIADD R17, R0, 0x587c5 ;  /* 0x000587c500117836 */ /* 0x000fe20000000000 */
[----:B------:R-:W-:-:S12]  /*0c20*/  UIADD3 UR4, UPT, UPT, -UR4, URZ, URZ ;  /* 0x000000ff04047290 */ /* 0x000fd8000fffe1ff */
.L_x_13:
[----:B------:R-:W-:Y:S01]  /*0c30*/  SHF.R.U32.HI R13, RZ, 0x2, R14 ;  /* 0x00000002ff0d7819 */ /* 0x000fe2000001160e */
[----:B------:R-:W-:Y:S01]  /*0c40*/  IMAD.SHL.U32 R0, R7, 0x10, RZ ;  /* 0x0000001007007824 */ /* 0x000fe200078e00ff */
[----:B------:R-:W-:Y:S02]  /*0c50*/  BSSY.RECONVERGENT B0, `(.L_x_11) ;  /* 0x0000015000007945 */ /* 0x000fe40003800200 */
[----:B------:R-:W-:-:S05]  /*0c60*/  LOP3.LUT R13, R13, R14, RZ, 0x3c, !PT ;  /* 0x0000000e0d0d7212 */ /* 0x000fca00078e3cff */
[----:B------:R-:W-:-:S05]  /*0c70*/  IMAD.SHL.U32 R12, R13, 0x2, RZ ;  /* 0x000000020d0c7824 */ /* 0x000fca00078e00ff */
[----:B------:R-:W-:-:S04]  /*0c80*/  LOP3.LUT R0, R7, R0, R12, 0x96, !PT ;  /* 0x0000000007007212 */ /* 0x000fc800078e960c */
[----:B------:R-:W-:Y:S02]  /*0c90*/  LOP3.LUT R0, R0, R13, RZ, 0x3c, !PT ;  /* 0x0000000d00007212 */ /* 0x000fe400078e3cff */
[----:B------:R-:W-:-:S03]  /*0ca0*/  MOV R13, 0x2f800000 ;  /* 0x2f800000000d7802 */ /* 0x000fc60000000f00 */
[----:B------:R-:W-:-:S05]  /*0cb0*/  IMAD.IADD R12, R0, 0x1, R17 ;  /* 0x00000001000c7824 */ /* 0x000fca00078e0211 */
[----:B------:R-:W-:-:S05]  /*0cc0*/  I2FP.F32.U32 R12, R12 ;  /* 0x0000000c000c7245 */ /* 0x000fca0000201000 */
[----:B------:R-:W-:Y:S01]  /*0cd0*/  FFMA R13, R12, R13, 1.1641532182693481445e-10 ;  /* 0x2f0000000c0d7423 */ /* 0x000fe2000000000d */
[----:B------:R-:W-:-:S04]  /*0ce0*/  IMAD.MOV.U32 R12, RZ, RZ, RZ ;  /* 0x000000ffff0c7224 */ /* 0x000fc800078e00ff */
[----:B-----5:R-:W-:-:S13]  /*0cf0*/  FSETP.GEU.AND P0, PT, R13, R8, PT ;  /* 0x000000080d00720b */ /* 0x020fda0003f0e000 */
[----:B------:R-:W-:Y:S05]  /*0d00*/  @!P0 BRA `(.L_x_12) ;  /* 0x0000000000248947 */ /* 0x000fea0003800000 */
        /* <DEDUP_REMOVED lines=9> */
.L_x_12:
[----:B------:R-:W-:Y:S05]  /*0da0*/  BSYNC.RECONVERGENT B0 ;  /* 0x0000000000007941 */ /* 0x000fea0003800200 */
.L_x_11:
[----:B------:R-:W-:Y:S01]  /*0db0*/  ULEA.HI UR5, UP0, UR11, UR10, URZ, 0x1 ;  /* 0x0000000a0b057291 */ /* 0x000fe2000f8108ff */
[----:B------:R-:W-:Y:S01]  /*0dc0*/  SHF.R.U32.HI R15, RZ, 0x1, R12 ;  /* 0x00000001ff0f7819 */ /* 0x000fe2000001160c */
[----:B------:R-:W-:Y:S01]  /*0dd0*/  UIADD3 UR4, UPT, UPT, UR4, 0x1, URZ ;  /* 0x0000000104047890 */ /* 0x000fe2000fffe0ff */
[----:B------:R-:W-:Y:S01]  /*0de0*/  LOP3.LUT R19, R12, 0x1, RZ, 0xc0, !PT ;  /* 0x000000010c137812 */ /* 0x000fe200078ec0ff */
[----:B------:R-:W-:Y:S01]  /*0df0*/  UIADD3.X UR6, UPT, UPT, URZ, UR11, URZ, UP0, !UPT ;  /* 0x0000000bff067290 */ /* 0x000fe200087fe4ff */
[----:B------:R-:W-:Y:S01]  /*0e00*/  IMAD.MOV.U32 R14, RZ, RZ, R6 ;  /* 0x000000ffff0e7224 */ /* 0x000fe200078e0006 */
[----:B------:R-:W-:Y:S01]  /*0e10*/  UISETP.NE.AND UP0, UPT, UR4, URZ, UPT ;  /* 0x000000ff0400728c */ /* 0x000fe2000bf05270 */
[----:B------:R-:W-:Y:S01]  /*0e20*/  MOV R6, R9 ;  /* 0x0000000900067202 */ /* 0x000fe20000000f00 */
[----:B------:R-:W-:Y:S01]  /*0e30*/  USHF.R.S64 UR10, UR5, 0x1, UR6 ;  /* 0x00000001050a7899 */ /* 0x000fe20008001006 */
[----:B------:R-:W-:Y:S01]  /*0e40*/  IMAD.MOV.U32 R9, RZ, RZ, R11 ;  /* 0x000000ffff097224 */ /* 0x000fe200078e000b */
[----:B------:R-:W-:Y:S01]  /*0e50*/  USHF.R.S32.HI UR11, URZ, 0x1, UR6 ;  /* 0x00000001ff0b7899 */ /* 0x000fe20008011406 */
[----:B------:R-:W-:-:S02]  /*0e60*/  IMAD.MOV.U32 R11, RZ, RZ, R7 ;  /* 0x000000ffff0b7224 */ /* 0x000fc400078e0007 */
[----:B------:R-:W-:Y:S02]  /*0e70*/  IMAD.MOV.U32 R7, RZ, RZ, R0 ;  /* 0x000000ffff077224 */ /* 0x000fe400078e0000 */
[----:B------:R-:W-:-:S04]  /*0e80*/  IMAD.WIDE.U32 R2, R15, UR10, R2 ;  /* 0x0000000a0f027c25 */ /* 0x000fc8000f8e0002 */
[----:B------:R-:W-:-:S04]  /*0e90*/  IMAD.WIDE.U32 R4, R19, UR10, R4 ;  /* 0x0000000a13047c25 */ /* 0x000fc8000f8e0004 */
[----:B------:R-:W-:Y:S02]  /*0ea0*/  IMAD R15, R15, UR11, RZ ;  /* 0x0000000b0f0f7c24 */ /* 0x000fe4000f8e02ff */
[----:B------:R-:W-:Y:S02]  /*0eb0*/  IMAD R19, R19, UR11, RZ ;  /* 0x0000000b13137c24 */ /* 0x000fe4000f8e02ff */
[----:B------:R-:W-:Y:S02]  /*0ec0*/  IMAD.IADD R3, R3, 0x1, R15 ;  /* 0x0000000103037824 */ /* 0x000fe400078e020f */
[----:B------:R-:W-:Y:S02]  /*0ed0*/  IMAD.IADD R5, R5, 0x1, R19 ;  /* 0x0000000105057824 */ /* 0x000fe400078e0213 */
[----:B------:R-:W-:Y:S01]  /*0ee0*/  VIADD R17, R17, 0x587c5 ;  /* 0x000587c511117836 */ /* 0x000fe20000000000 */
[----:B------:R-:W-:Y:S06]  /*0ef0*/  BRA.U UP0, `(.L_x_13) ;  /* 0xfffffffd004c7547 */ /* 0x000fec000b83ffff */
.L_x_0:
[----:B------:R-:W0:Y:S01]  /*0f00*/  LDC.64 R6, c[0x0][0x380] ;  /* 0x0000e000ff067b82 */ /* 0x000e220000000a00 */
[----:B------:R-:W1:Y:S02]  /*0f10*/  LDCU UR4, c[0x0][0x3b8] ;  /* 0x00007700ff0477ac */ /* 0x000e640008000800 */
[----:B-1----:R-:W-:Y:S01]  /*0f20*/  UISETP.GE.AND UP0, UPT, UR4, 0x1, UPT ;  /* 0x000000010400788c */ /* 0x002fe2000bf06270 */
[----:B0-----:R-:W-:-:S05]  /*0f30*/  IMAD.WIDE R6, R10, 0x18, R6 ;  /* 0x000000180a067825 */ /* 0x001fca00078e0206 */
[----:B------:R0:W-:Y:S03]  /*0f40*/  STG.E.64 desc[UR12][R6.64], R2 ;  /* 0x0000000206007986 */ /* 0x0001e6000c101b0c */
[----:B------:R-:W-:Y:S05]  /*0f50*/  BRA.U !UP0, `(.L_x_14) ;  /* 0x0000000108947547 */ /* 0x000fea000b800000 */
[----:B0-----:R-:W0:Y:S01]  /*0f60*/  LDC.64 R2, c[0x0][0x388] ;  /* 0x0000e200ff027b82 */ /* 0x001e220000000a00 */
[----:B------:R-:W-:Y:S01]  /*0f70*/  SHF.R.S32.HI R11, RZ, 0x1f, R10 ;  /* 0x0000001fff0b7819 */ /* 0x000fe2000001140a */
[----:B------:R-:W1:Y:S01]  /*0f80*/  LDCU UR8, c[0x0][0x3b8] ;  /* 0x00007700ff0877ac */ /* 0x000e620008000800 */
[----:B------:R-:W2:Y:S01]  /*0f90*/  LDCU.64 UR4, c[0x0][0x388] ;  /* 0x00007100ff0477ac */ /* 0x000ea20008000a00 */
[----:B0-----:R-:W3:Y:S01]  /*0fa0*/  LDG.E.64 R2, desc[UR12][R2.64] ;  /* 0x0000000c02027981 */ /* 0x001ee2000c1e1b00 */
[----:B------:R-:W-:Y:S04]  /*0fb0*/  BSSY.RECONVERGENT B0, `(.L_x_14) ;  /* 0x000001f000007945 */ /* 0x000fe80003800200 */
[----:B------:R-:W-:Y:S01]  /*0fc0*/  BSSY.RELIABLE B1, `(.L_x_15) ;  /* 0x0000016000017945 */ /* 0x000fe20003800100 */
[----:B------:R-:W-:Y:S01]  /*0fd0*/  HFMA2 R0, -RZ, RZ, 0, 0 ;  /* 0x00000000ff007431 */ /* 0x000fe200000001ff */
[----:B---3--:R-:W-:Y:S01]  /*0fe0*/  ISETP.GE.U32.AND P0, PT, R2, R10, PT ;  /* 0x0000000a0200720c */ /* 0x008fe20003f06070 */
[----:B------:R-:W-:-:S03]  /*0ff0*/  IMAD.MOV.U32 R2, RZ, RZ, RZ ;  /* 0x000000ffff027224 */ /* 0x000fc600078e00ff */
[----:B------:R-:W-:-:S13]  /*1000*/  ISETP.GE.AND.EX P0, PT, R3, R11, PT, P0 ;  /* 0x0000000b0300720c */ /* 0x000fda0003f06300 */
[----:B-12---:R-:W-:Y:S05]  /*1010*/  @!P0 BRA `(.L_x_16) ;  /* 0x0000000000408947 */ /* 0x006fea0003800000 */
[----:B------:R-:W-:Y:S01]  /*1020*/  BSSY.RELIABLE B2, `(.L_x_17) ;  /* 0x000000e000027945 */ /* 0x000fe20003800100 */
[----:B------:R-:W-:-:S07]  /*1030*/  IMAD.MOV.U32 R0, RZ, RZ, RZ ;  /* 0x000000ffff007224 */ /* 0x000fce00078e00ff */
.L_x_19:
[----:B------:R-:W-:-:S05]  /*1040*/  VIADD R0, R0, 0x1 ;  /* 0x0000000100007836 */ /* 0x000fca0000000000 */
[----:B------:R-:W-:-:S13]  /*1050*/  ISETP.NE.AND P0, PT, R0, UR8, PT ;  /* 0x0000000800007c0c */ /* 0x000fda000bf05270 */
[----:B------:R-:W-:Y:S05]  /*1060*/  @!P0 BREAK.RELIABLE B2 ;  /* 0x0000000000028942 */ /* 0x000fea0003800100 */
[----:B------:R-:W-:Y:S05]  /*1070*/  @!P0 BREAK.RELIABLE B1 ;  /* 0x0000000000018942 */ /* 0x000fea0003800100 */
[----:B------:R-:W-:Y:S05]  /*1080*/  @!P0 BRA `(.L_x_18) ;  /* 0x0000000000448947 */ /* 0x000fea0003800000 */
[----:B------:R-:W-:-:S03]  /*1090*/  IMAD.WIDE.U32 R2, R0, 0x8, RZ ;  /* 0x0000000800027825 */ /* 0x000fc600078e00ff */
[----:B-----5:R-:W-:-:S04]  /*10a0*/  IADD3 R8, P0, PT, R2, UR4, RZ ;  /* 0x0000000402087c10 */ /* 0x020fc8000ff1e0ff */
[----:B------:R-:W-:-:S06]  /*10b0*/  IADD3.X R9, PT, PT, R3, UR5, RZ, P0, !PT ;  /* 0x0000000503097c10 */ /* 0x000fcc00087fe4ff */
[----:B------:R-:W2:Y:S02]  /*10c0*/  LDG.E.64 R8, desc[UR12][R8.64] ;  /* 0x0000000c08087981 */ /* 0x000ea4000c1e1b00 */
[----:B--2---:R-:W-:-:S04]  /*10d0*/  ISETP.GE.U32.AND P0, PT, R8, R10, PT ;  /* 0x0000000a0800720c */ /* 0x004fc80003f06070 */
[----:B------:R-:W-:-:S13]  /*10e0*/  ISETP.GE.AND.EX P0, PT, R9, R11, PT, P0 ;  /* 0x0000000b0900720c */ /* 0x000fda0003f06300 */
[----:B------:R-:W-:Y:S05]  /*10f0*/  @P0 BRA `(.L_x_19) ;  /* 0xfffffffc00d00947 */ /* 0x000fea000383ffff */
[----:B------:R-:W-:Y:S05]  /*1100*/  BSYNC.RELIABLE B2 ;  /* 0x0000000000027941 */ /* 0x000fea0003800100 */
.L_x_17:
[----:B------:R-:W-:-:S07]  /*1110*/  IMAD.MOV.U32 R0, RZ, RZ, R3 ;  /* 0x000000ffff007224 */ /* 0x000fce00078e0003 */
.L_x_16:
[----:B------:R-:W-:Y:S05]  /*1120*/  BSYNC.RELIABLE B1 ;  /* 0x0000000000017941 */ /* 0x000fea0003800100 */
.L_x_15:
[----:B------:R-:W0:Y:S02]  /*1130*/  LDCU.64 UR6, c[0x0][0x398] ;  /* 0x00007300ff0677ac */ /* 0x000e240008000a00 */
[----:B0-----:R-:W-:-:S04]  /*1140*/  IADD3 R2, P0, PT, R2, UR6, RZ ;  /* 0x0000000602027c10 */ /* 0x001fc8000ff1e0ff */
[----:B------:R-:W-:-:S06]  /*1150*/  IADD3.X R3, PT, PT, R0, UR7, RZ, P0, !PT ;  /* 0x0000000700037c10 */ /* 0x000fcc00087fe4ff */
[----:B------:R-:W2:Y:S02]  /*1160*/  LDG.E.64 R2, desc[UR12][R2.64] ;  /* 0x0000000c02027981 */ /* 0x000ea4000c1e1b00 */
[----:B--2---:R-:W-:-:S05]  /*1170*/  IADD3 R4, P0, PT, R2, R4, RZ ;  /* 0x0000000402047210 */ /* 0x004fca0007f1e0ff */
[----:B------:R-:W-:-:S05]  /*1180*/  IMAD.X R5, R3, 0x1, R5, P0 ;  /* 0x0000000103057824 */ /* 0x000fca00000e0605 */
[----:B------:R0:W-:Y:S03]  /*1190*/  STG.E.64 desc[UR12][R6.64+0x8], R4 ;  /* 0x0000080406007986 */ /* 0x0001e6000c101b0c */
.L_x_18:
[----:B------:R-:W-:Y:S05]  /*11a0*/  BSYNC.RECONVERGENT B0 ;  /* 0x0000000000007941 */ /* 0x000fea0003800200 */
.L_x_14:
[----:B------:R-:W-:Y:S01]  /*11b0*/  STG.E desc[UR12][R6.64+0x10], R13 ;  /* 0x0000100d06007986 */ /* 0x000fe2000c10190c */
[----:B------:R-:W-:Y:S05]  /*11c0*/  EXIT ;  /* 0x000000000000794d */ /* 0x000fea0003800000 */
.L_x_20:
[----:B------:R-:W-:-:S00]  /*11d0*/  BRA `(.L_x_20) ;  /* 0xfffffffc00fc7947 */ /* 0x000fc0000383ffff */
[----:B------:R-:W-:-:S00]  /*11e0*/  NOP ;  /* 0x0000000000007918 */ /* 0x000fc00000000000 */
        /* <DEDUP_REMOVED lines=9> */
.L_x_21:


//--------------------- .nv.global.init           --------------------------
	.section	.nv.global.init,"aw",@progbits
	.align	4
.nv.global.init:
	.type		mrg32k3aM1SubSeq,@object
	.size		mrg32k3aM1SubSeq,(mrg32k3aM2SubSeq - mrg32k3aM1SubSeq)
mrg32k3aM1SubSeq:
        /*0000*/ 	.byte	0x0b, 0xcc, 0xee, 0x04, 0x73, 0x29, 0x8b, 0x6f, 0xf6, 0x53, 0x03, 0xf6, 0x23, 0xf6, 0xea, 0xda
        /* <DEDUP_REMOVED lines=125> */
	.type		mrg32k3aM2SubSeq,@object
	.size		mrg32k3aM2SubSeq,(mrg32k3aM1 - mrg32k3aM2SubSeq)
mrg32k3aM2SubSeq:
        /* <DEDUP_REMOVED lines=126> */
	.type		mrg32k3aM1,@object
	.size		mrg32k3aM1,(mrg32k3aM1Seq - mrg32k3aM1)
mrg32k3aM1:
        /* <DEDUP_REMOVED lines=144> */
	.type		mrg32k3aM1Seq,@object
	.size		mrg32k3aM1Seq,(mrg32k3aM2 - mrg32k3aM1Seq)
mrg32k3aM1Seq:
        /* <DEDUP_REMOVED lines=144> */
	.type		mrg32k3aM2,@object
	.size		mrg32k3aM2,(mrg32k3aM2Seq - mrg32k3aM2)
mrg32k3aM2:
        /* <DEDUP_REMOVED lines=144> */
	.type		mrg32k3aM2Seq,@object
	.size		mrg32k3aM2Seq,(precalc_xorwow_matrix - mrg32k3aM2Seq)
mrg32k3aM2Seq:
        /* <DEDUP_REMOVED lines=144> */
	.type		precalc_xorwow_matrix,@object
	.size		precalc_xorwow_matrix,(precalc_xorwow_offset_matrix - precalc_xorwow_matrix)
precalc_xorwow_matrix:
        /* <DEDUP_REMOVED lines=6400> */
	.type		precalc_xorwow_offset_matrix,@object
	.size		precalc_xorwow_offset_matrix,(.L_1 - precalc_xorwow_offset_matrix)
precalc_xorwow_offset_matrix:
        /* <DEDUP_REMOVED lines=6400> */
.L_1:


//--------------------- .nv.shared.reserved.0     --------------------------
	.section	.nv.shared.reserved.0,"aw",@nobits
	.weak		__nv_reservedSMEM_offset_0_alias
	.size		__nv_reservedSMEM_offset_0_alias, 0, 64
	.other		__nv_reservedSMEM_offset_0_alias,@"STO_CUDA_RESERVED_SHARED STV_DEFAULT"
__nv_reservedSMEM_offset_0_alias:
	.zero		0
	.zero		64


//--------------------- .nv.constant0._Z33stochastic_kronecker_graph_kernelP4EdgePllS1_PfS2_iii --------------------------
	.section	.nv.constant0._Z33stochastic_kronecker_graph_kernelP4EdgePllS1_PfS2_iii,"a",@progbits
	.sectionflags	@""
	.align	4
.nv.constant0._Z33stochastic_kronecker_graph_kernelP4EdgePllS1_PfS2_iii:
	.zero		956


//--------------------- SYMBOLS --------------------------

	.type		.nv.reservedSmem.offset0,@object
	.size		.nv.reservedSmem.offset0,0x4
